//
// Generated by NVIDIA NVVM Compiler
//
// Compiler Build ID: CL-36424714
// Cuda compilation tools, release 13.0, V13.0.88
// Based on NVVM 20.0.0
//

.version 9.0
.target sm_100
.address_size 64

	// .globl	_Z22incrementArrayOnDevicePfi

.visible .entry _Z22incrementArrayOnDevicePfi(
	.param .u64 .ptr .align 1 _Z22incrementArrayOnDevicePfi_param_0,
	.param .u32 _Z22incrementArrayOnDevicePfi_param_1
)
{
	.reg .pred 	%p<2>;
	.reg .b32 	%r<6>;
	.reg .b32 	%f<3>;
	.reg .b64 	%rd<5>;

	ld.param.u64 	%rd1, [_Z22incrementArrayOnDevicePfi_param_0];
	ld.param.u32 	%r2, [_Z22incrementArrayOnDevicePfi_param_1];
	mov.u32 	%r3, %ctaid.x;
	mov.u32 	%r4, %ntid.x;
	mov.u32 	%r5, %tid.x;
	mad.lo.s32 	%r1, %r3, %r4, %r5;
	setp.ge.s32 	%p1, %r1, %r2;
	@%p1 bra 	$L__BB0_2;
	cvta.to.global.u64 	%rd2, %rd1;
	mul.wide.s32 	%rd3, %r1, 4;
	add.s64 	%rd4, %rd2, %rd3;
	ld.global.f32 	%f1, [%rd4];
	add.f32 	%f2, %f1, 0f3F800000;
	st.global.f32 	[%rd4], %f2;
$L__BB0_2:
	ret;

}
	// .globl	_Z8kernel_aPf
.visible .entry _Z8kernel_aPf(
	.param .u64 .ptr .align 1 _Z8kernel_aPf_param_0
)
{
	.reg .b32 	%r<6>;
	.reg .b64 	%rd<5>;

	ld.param.u64 	%rd1, [_Z8kernel_aPf_param_0];
	cvta.to.global.u64 	%rd2, %rd1;
	mov.u32 	%r1, %ctaid.x;
	mov.u32 	%r2, %ntid.x;
	mov.u32 	%r3, %tid.x;
	mad.lo.s32 	%r4, %r1, %r2, %r3;
	mul.wide.s32 	%rd3, %r4, 4;
	add.s64 	%rd4, %rd2, %rd3;
	mov.b32 	%r5, 1088421888;
	st.global.u32 	[%rd4], %r5;
	ret;

}
	// .globl	_Z8kernel_bPf
.visible .entry _Z8kernel_bPf(
	.param .u64 .ptr .align 1 _Z8kernel_bPf_param_0
)
{
	.reg .b32 	%r<5>;
	.reg .b32 	%f<2>;
	.reg .b64 	%rd<5>;

	ld.param.u64 	%rd1, [_Z8kernel_bPf_param_0];
	cvta.to.global.u64 	%rd2, %rd1;
	mov.u32 	%r1, %ctaid.x;
	mov.u32 	%r2, %ntid.x;
	mov.u32 	%r3, %tid.x;
	mad.lo.s32 	%r4, %r1, %r2, %r3;
	cvt.rn.f32.u32 	%f1, %r1;
	mul.wide.s32 	%rd3, %r4, 4;
	add.s64 	%rd4, %rd2, %rd3;
	st.global.f32 	[%rd4], %f1;
	ret;

}
	// .globl	_Z8kernel_cPf
.visible .entry _Z8kernel_cPf(
	.param .u64 .ptr .align 1 _Z8kernel_cPf_param_0
)
{
	.reg .b32 	%r<5>;
	.reg .b32 	%f<2>;
	.reg .b64 	%rd<5>;

	ld.param.u64 	%rd1, [_Z8kernel_cPf_param_0];
	cvta.to.global.u64 	%rd2, %rd1;
	mov.u32 	%r1, %ctaid.x;
	mov.u32 	%r2, %ntid.x;
	mov.u32 	%r3, %tid.x;
	mad.lo.s32 	%r4, %r1, %r2, %r3;
	cvt.rn.f32.u32 	%f1, %r3;
	mul.wide.s32 	%rd3, %r4, 4;
	add.s64 	%rd4, %rd2, %rd3;
	st.global.f32 	[%rd4], %f1;
	ret;

}


// ===== COMPILED SASS (sm_100) =====

	.target	sm_100

	.elftype	@"ET_EXEC"


//--------------------- .note.nv.tkinfo           --------------------------
	.section	.note.nv.tkinfo,"",@"SHT_NOTE"
	.sectionflags	@"SHF_NOTE_NV_TKINFO"
	.tkinfo
        /*0018*/ 	.word	0x00000002
        /*0030*/ 	.string	""
        /*0030*/ 	.string	"ptxas"
        /*0030*/ 	.string	"Cuda compilation tools, release 13.0, V13.0.88"
        /*0030*/ 	.string	"Build cuda_13.0.r13.0/compiler.36424714_0"
        /*0030*/ 	.string	"-arch sm_100 -m 64 "



//--------------------- .note.nv.cuinfo           --------------------------
	.section	.note.nv.cuinfo,"",@"SHT_NOTE"
	.sectionflags	@"SHF_NOTE_NV_CUINFO"
        /*0018*/ 	.short	0x0002
        /*001a*/ 	.short	0x0064
        /*001c*/ 	.short	0x0082
	.zero		2


//--------------------- .nv.info                  --------------------------
	.section	.nv.info,"",@"SHT_CUDA_INFO"
	.align	4


	//----- nvinfo : EIATTR_REGCOUNT
	.align		4
        /*0000*/ 	.byte	0x04, 0x2f
        /*0002*/ 	.short	(.L_1 - .L_0)
	.align		4
.L_0:
        /*0004*/ 	.word	index@(_Z22incrementArrayOnDevicePfi)
        /*0008*/ 	.word	0x00000008


	//----- nvinfo : EIATTR_FRAME_SIZE
	.align		4
.L_1:
        /*000c*/ 	.byte	0x04, 0x11
        /*000e*/ 	.short	(.L_3 - .L_2)
	.align		4
.L_2:
        /*0010*/ 	.word	index@(_Z22incrementArrayOnDevicePfi)
        /*0014*/ 	.word	0x00000000


	//----- nvinfo : EIATTR_REGCOUNT
	.align		4
.L_3:
        /*0018*/ 	.byte	0x04, 0x2f
        /*001a*/ 	.short	(.L_5 - .L_4)
	.align		4
.L_4:
        /*001c*/ 	.word	index@(_Z8kernel_aPf)
        /*0020*/ 	.word	0x0000000a


	//----- nvinfo : EIATTR_FRAME_SIZE
	.align		4
.L_5:
        /*0024*/ 	.byte	0x04, 0x11
        /*0026*/ 	.short	(.L_7 - .L_6)
	.align		4
.L_6:
        /*0028*/ 	.word	index@(_Z8kernel_aPf)
        /*002c*/ 	.word	0x00000000


	//----- nvinfo : EIATTR_REGCOUNT
	.align		4
.L_7:
        /*0030*/ 	.byte	0x04, 0x2f
        /*0032*/ 	.short	(.L_9 - .L_8)
	.align		4
.L_8:
        /*0034*/ 	.word	index@(_Z8kernel_bPf)
        /*0038*/ 	.word	0x0000000a


	//----- nvinfo : EIATTR_FRAME_SIZE
	.align		4
.L_9:
        /*003c*/ 	.byte	0x04, 0x11
        /*003e*/ 	.short	(.L_11 - .L_10)
	.align		4
.L_10:
        /*0040*/ 	.word	index@(_Z8kernel_bPf)
        /*0044*/ 	.word	0x00000000


	//----- nvinfo : EIATTR_REGCOUNT
	.align		4
.L_11:
        /*0048*/ 	.byte	0x04, 0x2f
        /*004a*/ 	.short	(.L_13 - .L_12)
	.align		4
.L_12:
        /*004c*/ 	.word	index@(_Z8kernel_cPf)
        /*0050*/ 	.word	0x0000000a


	//----- nvinfo : EIATTR_FRAME_SIZE
	.align		4
.L_13:
        /*0054*/ 	.byte	0x04, 0x11
        /*0056*/ 	.short	(.L_15 - .L_14)
	.align		4
.L_14:
        /*0058*/ 	.word	index@(_Z8kernel_cPf)
        /*005c*/ 	.word	0x00000000


	//----- nvinfo : EIATTR_MIN_STACK_SIZE
	.align		4
.L_15:
        /*0060*/ 	.byte	0x04, 0x12
        /*0062*/ 	.short	(.L_17 - .L_16)
	.align		4
.L_16:
        /*0064*/ 	.word	index@(_Z8kernel_cPf)
        /*0068*/ 	.word	0x00000000


	//----- nvinfo : EIATTR_MIN_STACK_SIZE
	.align		4
.L_17:
        /*006c*/ 	.byte	0x04, 0x12
        /*006e*/ 	.short	(.L_19 - .L_18)
	.align		4
.L_18:
        /*0070*/ 	.word	index@(_Z8kernel_bPf)
        /*0074*/ 	.word	0x00000000


	//----- nvinfo : EIATTR_MIN_STACK_SIZE
	.align		4
.L_19:
        /*0078*/ 	.byte	0x04, 0x12
        /*007a*/ 	.short	(.L_21 - .L_20)
	.align		4
.L_20:
        /*007c*/ 	.word	index@(_Z8kernel_aPf)
        /*0080*/ 	.word	0x00000000


	//----- nvinfo : EIATTR_MIN_STACK_SIZE
	.align		4
.L_21:
        /*0084*/ 	.byte	0x04, 0x12
        /*0086*/ 	.short	(.L_23 - .L_22)
	.align		4
.L_22:
        /*0088*/ 	.word	index@(_Z22incrementArrayOnDevicePfi)
        /*008c*/ 	.word	0x00000000
.L_23:


//--------------------- .nv.compat                --------------------------
	.section	.nv.compat,"",@"SHT_CUDA_COMPAT_INFO"
	.align	4
        /*0000*/ 	.byte	0x02, 0x09, 0x00, 0x00, 0x02, 0x02, 0x01, 0x00, 0x02, 0x05, 0x05, 0x00, 0x03, 0x07, 0x01, 0x01
        /*0010*/ 	.byte	0x02, 0x03, 0x00, 0x00, 0x02, 0x06, 0x01, 0x00, 0x04, 0x0b, 0x08, 0x00, 0x09, 0x00, 0x00, 0x00
        /*0020*/ 	.byte	0x00, 0x00, 0x00, 0x00


//--------------------- .nv.info._Z8kernel_cPf    --------------------------
	.section	.nv.info._Z8kernel_cPf,"",@"SHT_CUDA_INFO"
	.sectionflags	@""
	.align	4


	//----- nvinfo : EIATTR_CUDA_API_VERSION
	.align		4
        /*0000*/ 	.byte	0x04, 0x37
        /*0002*/ 	.short	(.L_25 - .L_24)
.L_24:
        /*0004*/ 	.word	0x00000082


	//----- nvinfo : EIATTR_KPARAM_INFO
	.align		4
.L_25:
        /*0008*/ 	.byte	0x04, 0x17
        /*000a*/ 	.short	(.L_27 - .L_26)
.L_26:
        /*000c*/ 	.word	0x00000000
        /*0010*/ 	.short	0x0000
        /*0012*/ 	.short	0x0000
        /*0014*/ 	.byte	0x00, 0xf5, 0x21, 0x00


	//----- nvinfo : EIATTR_SPARSE_MMA_MASK
	.align		4
.L_27:
        /*0018*/ 	.byte	0x03, 0x50
        /*001a*/ 	.short	0x0000


	//----- nvinfo : EIATTR_MAXREG_COUNT
	.align		4
        /*001c*/ 	.byte	0x03, 0x1b
        /*001e*/ 	.short	0x00ff


	//----- nvinfo : EIATTR_MERCURY_ISA_VERSION
	.align		4
        /*0020*/ 	.byte	0x03, 0x5f
        /*0022*/ 	.short	0x0101


	//----- nvinfo : EIATTR_VRC_CTA_INIT_COUNT
	.align		4
        /*0024*/ 	.byte	0x02, 0x4a
	.zero		1
	.zero		1


	//----- nvinfo : EIATTR_EXIT_INSTR_OFFSETS
	.align		4
        /*0028*/ 	.byte	0x04, 0x1c
        /*002a*/ 	.short	(.L_29 - .L_28)


	//   ....[0]....
.L_28:
        /*002c*/ 	.word	0x000000a0


	//----- nvinfo : EIATTR_CBANK_PARAM_SIZE
	.align		4
.L_29:
        /*0030*/ 	.byte	0x03, 0x19
        /*0032*/ 	.short	0x0008


	//----- nvinfo : EIATTR_PARAM_CBANK
	.align		4
        /*0034*/ 	.byte	0x04, 0x0a
        /*0036*/ 	.short	(.L_31 - .L_30)
	.align		4
.L_30:
        /*0038*/ 	.word	index@(.nv.constant0._Z8kernel_cPf)
        /*003c*/ 	.short	0x0380
        /*003e*/ 	.short	0x0008


	//----- nvinfo : EIATTR_SW_WAR
	.align		4
.L_31:
        /*0040*/ 	.byte	0x04, 0x36
        /*0042*/ 	.short	(.L_33 - .L_32)
.L_32:
        /*0044*/ 	.word	0x00000008
.L_33:


//--------------------- .nv.info._Z8kernel_bPf    --------------------------
	.section	.nv.info._Z8kernel_bPf,"",@"SHT_CUDA_INFO"
	.sectionflags	@""
	.align	4


	//----- nvinfo : EIATTR_CUDA_API_VERSION
	.align		4
        /*0000*/ 	.byte	0x04, 0x37
        /*0002*/ 	.short	(.L_35 - .L_34)
.L_34:
        /*0004*/ 	.word	0x00000082


	//----- nvinfo : EIATTR_KPARAM_INFO
	.align		4
.L_35:
        /*0008*/ 	.byte	0x04, 0x17
        /*000a*/ 	.short	(.L_37 - .L_36)
.L_36:
        /*000c*/ 	.word	0x00000000
        /*0010*/ 	.short	0x0000
        /*0012*/ 	.short	0x0000
        /*0014*/ 	.byte	0x00, 0xf5, 0x21, 0x00


	//----- nvinfo : EIATTR_SPARSE_MMA_MASK
	.align		4
.L_37:
        /*0018*/ 	.byte	0x03, 0x50
        /*001a*/ 	.short	0x0000


	//----- nvinfo : EIATTR_MAXREG_COUNT
	.align		4
        /*001c*/ 	.byte	0x03, 0x1b
        /*001e*/ 	.short	0x00ff


	//----- nvinfo : EIATTR_MERCURY_ISA_VERSION
	.align		4
        /*0020*/ 	.byte	0x03, 0x5f
        /*0022*/ 	.short	0x0101


	//----- nvinfo : EIATTR_VRC_CTA_INIT_COUNT
	.align		4
        /*0024*/ 	.byte	0x02, 0x4a
	.zero		1
	.zero		1


	//----- nvinfo : EIATTR_EXIT_INSTR_OFFSETS
	.align		4
        /*0028*/ 	.byte	0x04, 0x1c
        /*002a*/ 	.short	(.L_39 - .L_38)


	//   ....[0]....
.L_38:
        /*002c*/ 	.word	0x000000a0


	//----- nvinfo : EIATTR_CBANK_PARAM_SIZE
	.align		4
.L_39:
        /*0030*/ 	.byte	0x03, 0x19
        /*0032*/ 	.short	0x0008


	//----- nvinfo : EIATTR_PARAM_CBANK
	.align		4
        /*0034*/ 	.byte	0x04, 0x0a
        /*0036*/ 	.short	(.L_41 - .L_40)
	.align		4
.L_40:
        /*0038*/ 	.word	index@(.nv.constant0._Z8kernel_bPf)
        /*003c*/ 	.short	0x0380
        /*003e*/ 	.short	0x0008


	//----- nvinfo : EIATTR_SW_WAR
	.align		4
.L_41:
        /*0040*/ 	.byte	0x04, 0x36
        /*0042*/ 	.short	(.L_43 - .L_42)
.L_42:
        /*0044*/ 	.word	0x00000008
.L_43:


//--------------------- .nv.info._Z8kernel_aPf    --------------------------
	.section	.nv.info._Z8kernel_aPf,"",@"SHT_CUDA_INFO"
	.sectionflags	@""
	.align	4


	//----- nvinfo : EIATTR_CUDA_API_VERSION
	.align		4
        /*0000*/ 	.byte	0x04, 0x37
        /*0002*/ 	.short	(.L_45 - .L_44)
.L_44:
        /*0004*/ 	.word	0x00000082


	//----- nvinfo : EIATTR_KPARAM_INFO
	.align		4
.L_45:
        /*0008*/ 	.byte	0x04, 0x17
        /*000a*/ 	.short	(.L_47 - .L_46)
.L_46:
        /*000c*/ 	.word	0x00000000
        /*0010*/ 	.short	0x0000
        /*0012*/ 	.short	0x0000
        /*0014*/ 	.byte	0x00, 0xf5, 0x21, 0x00


	//----- nvinfo : EIATTR_SPARSE_MMA_MASK
	.align		4
.L_47:
        /*0018*/ 	.byte	0x03, 0x50
        /*001a*/ 	.short	0x0000


	//----- nvinfo : EIATTR_MAXREG_COUNT
	.align		4
        /*001c*/ 	.byte	0x03, 0x1b
        /*001e*/ 	.short	0x00ff


	//----- nvinfo : EIATTR_MERCURY_ISA_VERSION
	.align		4
        /*0020*/ 	.byte	0x03, 0x5f
        /*0022*/ 	.short	0x0101


	//----- nvinfo : EIATTR_VRC_CTA_INIT_COUNT
	.align		4
        /*0024*/ 	.byte	0x02, 0x4a
	.zero		1
	.zero		1


	//----- nvinfo : EIATTR_EXIT_INSTR_OFFSETS
	.align		4
        /*0028*/ 	.byte	0x04, 0x1c
        /*002a*/ 	.short	(.L_49 - .L_48)


	//   ....[0]....
.L_48:
        /*002c*/ 	.word	0x000000a0


	//----- nvinfo : EIATTR_CBANK_PARAM_SIZE
	.align		4
.L_49:
        /*0030*/ 	.byte	0x03, 0x19
        /*0032*/ 	.short	0x0008


	//----- nvinfo : EIATTR_PARAM_CBANK
	.align		4
        /*0034*/ 	.byte	0x04, 0x0a
        /*0036*/ 	.short	(.L_51 - .L_50)
	.align		4
.L_50:
        /*0038*/ 	.word	index@(.nv.constant0._Z8kernel_aPf)
        /*003c*/ 	.short	0x0380
        /*003e*/ 	.short	0x0008


	//----- nvinfo : EIATTR_SW_WAR
	.align		4
.L_51:
        /*0040*/ 	.byte	0x04, 0x36
        /*0042*/ 	.short	(.L_53 - .L_52)
.L_52:
        /*0044*/ 	.word	0x00000008
.L_53:


//--------------------- .nv.info._Z22incrementArrayOnDevicePfi --------------------------
	.section	.nv.info._Z22incrementArrayOnDevicePfi,"",@"SHT_CUDA_INFO"
	.sectionflags	@""
	.align	4


	//----- nvinfo : EIATTR_CUDA_API_VERSION
	.align		4
        /*0000*/ 	.byte	0x04, 0x37
        /*0002*/ 	.short	(.L_55 - .L_54)
.L_54:
        /*0004*/ 	.word	0x00000082


	//----- nvinfo : EIATTR_KPARAM_INFO
	.align		4
.L_55:
        /*0008*/ 	.byte	0x04, 0x17
        /*000a*/ 	.short	(.L_57 - .L_56)
.L_56:
        /*000c*/ 	.word	0x00000000
        /*0010*/ 	.short	0x0001
        /*0012*/ 	.short	0x0008
        /*0014*/ 	.byte	0x00, 0xf0, 0x11, 0x00


	//----- nvinfo : EIATTR_KPARAM_INFO
	.align		4
.L_57:
        /*0018*/ 	.byte	0x04, 0x17
        /*001a*/ 	.short	(.L_59 - .L_58)
.L_58:
        /*001c*/ 	.word	0x00000000
        /*0020*/ 	.short	0x0000
        /*0022*/ 	.short	0x0000
        /*0024*/ 	.byte	0x00, 0xf5, 0x21, 0x00


	//----- nvinfo : EIATTR_SPARSE_MMA_MASK
	.align		4
.L_59:
        /*0028*/ 	.byte	0x03, 0x50
        /*002a*/ 	.short	0x0000


	//----- nvinfo : EIATTR_MAXREG_COUNT
	.align		4
        /*002c*/ 	.byte	0x03, 0x1b
        /*002e*/ 	.short	0x00ff


	//----- nvinfo : EIATTR_MERCURY_ISA_VERSION
	.align		4
        /*0030*/ 	.byte	0x03, 0x5f
        /*0032*/ 	.short	0x0101


	//----- nvinfo : EIATTR_VRC_CTA_INIT_COUNT
	.align		4
        /*0034*/ 	.byte	0x02, 0x4a
	.zero		1
	.zero		1


	//----- nvinfo : EIATTR_EXIT_INSTR_OFFSETS
	.align		4
        /*0038*/ 	.byte	0x04, 0x1c
        /*003a*/ 	.short	(.L_61 - .L_60)


	//   ....[0]....
.L_60:
        /*003c*/ 	.word	0x00000070


	//   ....[1]....
        /*0040*/ 	.word	0x000000e0


	//----- nvinfo : EIATTR_CBANK_PARAM_SIZE
	.align		4
.L_61:
        /*0044*/ 	.byte	0x03, 0x19
        /*0046*/ 	.short	0x000c


	//----- nvinfo : EIATTR_PARAM_CBANK
	.align		4
        /*0048*/ 	.byte	0x04, 0x0a
        /*004a*/ 	.short	(.L_63 - .L_62)
	.align		4
.L_62:
        /*004c*/ 	.word	index@(.nv.constant0._Z22incrementArrayOnDevicePfi)
        /*0050*/ 	.short	0x0380
        /*0052*/ 	.short	0x000c


	//----- nvinfo : EIATTR_SW_WAR
	.align		4
.L_63:
        /*0054*/ 	.byte	0x04, 0x36
        /*0056*/ 	.short	(.L_65 - .L_64)
.L_64:
        /*0058*/ 	.word	0x00000008
.L_65:


//--------------------- .nv.callgraph             --------------------------
	.section	.nv.callgraph,"",@"SHT_CUDA_CALLGRAPH"
	.align	4
	.sectionentsize	8
	.align		4
        /*0000*/ 	.word	0x00000000
	.align		4
        /*0004*/ 	.word	0xffffffff
	.align		4
        /*0008*/ 	.word	0x00000000
	.align		4
        /*000c*/ 	.word	0xfffffffe
	.align		4
        /*0010*/ 	.word	0x00000000
	.align		4
        /*0014*/ 	.word	0xfffffffd
	.align		4
        /*0018*/ 	.word	0x00000000
	.align		4
        /*001c*/ 	.word	0xfffffffc


//--------------------- .text._Z8kernel_cPf       --------------------------
	.section	.text._Z8kernel_cPf,"ax",@progbits
	.align	128
        .global         _Z8kernel_cPf
        .type           _Z8kernel_cPf,@function
        .size           _Z8kernel_cPf,(.L_x_4 - _Z8kernel_cPf)
        .other          _Z8kernel_cPf,@"STO_CUDA_ENTRY STV_DEFAULT"
_Z8kernel_cPf:
.text._Z8kernel_cPf:
[----:B------:R-:W-:Y:S01]  /*0000*/  LDC R1, c[0x0][0x37c] ;  /* 0x0000df00ff017b82 */ /* 0x000fe20000000800 */
[----:B------:R-:W0:Y:S07]  /*0010*/  S2R R0, SR_TID.X ;  /* 0x0000000000007919 */ /* 0x000e2e0000002100 */
[----:B------:R-:W1:Y:S01]  /*0020*/  S2UR UR6, SR_CTAID.X ;  /* 0x00000000000679c3 */ /* 0x000e620000002500 */
[----:B------:R-:W2:Y:S07]  /*0030*/  LDCU.64 UR4, c[0x0][0x358] ;  /* 0x00006b00ff0477ac */ /* 0x000eae0008000a00 */
[----:B------:R-:W1:Y:S08]  /*0040*/  LDC R5, c[0x0][0x360] ;  /* 0x0000d800ff057b82 */ /* 0x000e700000000800 */
[----:B------:R-:W3:Y:S01]  /*0050*/  LDC.64 R2, c[0x0][0x380] ;  /* 0x0000e000ff027b82 */ /* 0x000ee20000000a00 */
[----:B0-----:R-:W-:Y:S01]  /*0060*/  I2FP.F32.U32 R7, R0 ;  /* 0x0000000000077245 */ /* 0x001fe20000201000 */
[----:B-1----:R-:W-:-:S04]  /*0070*/  IMAD R5, R5, UR6, R0 ;  /* 0x0000000605057c24 */ /* 0x002fc8000f8e0200 */
[----:B---3--:R-:W-:-:S05]  /*0080*/  IMAD.WIDE R2, R5, 0x4, R2 ;  /* 0x0000000405027825 */ /* 0x008fca00078e0202 */
[----:B--2---:R-:W-:Y:S01]  /*0090*/  STG.E desc[UR4][R2.64], R7 ;  /* 0x0000000702007986 */ /* 0x004fe2000c101904 */
[----:B------:R-:W-:Y:S05]  /*00a0*/  EXIT ;  /* 0x000000000000794d */ /* 0x000fea0003800000 */
.L_x_0:
[----:B------:R-:W-:-:S00]  /*00b0*/  BRA `(.L_x_0) ;  /* 0xfffffffc00fc7947 */ /* 0x000fc0000383ffff */
[----:B------:R-:W-:-:S00]  /*00c0*/  NOP ;  /* 0x0000000000007918 */ /* 0x000fc00000000000 */
        /* <DEDUP_REMOVED lines=11> */
.L_x_4:


//--------------------- .text._Z8kernel_bPf       --------------------------
	.section	.text._Z8kernel_bPf,"ax",@progbits
	.align	128
        .global         _Z8kernel_bPf
        .type           _Z8kernel_bPf,@function
        .size           _Z8kernel_bPf,(.L_x_5 - _Z8kernel_bPf)
        .other          _Z8kernel_bPf,@"STO_CUDA_ENTRY STV_DEFAULT"
_Z8kernel_bPf:
.text._Z8kernel_bPf:
[----:B------:R-:W-:Y:S01]  /*0000*/  LDC R1, c[0x0][0x37c] ;  /* 0x0000df00ff017b82 */ /* 0x000fe20000000800 */
[----:B------:R-:W0:Y:S07]  /*0010*/  S2R R0, SR_TID.X ;  /* 0x0000000000007919 */ /* 0x000e2e0000002100 */
[----:B------:R-:W1:Y:S01]  /*0020*/  S2UR UR6, SR_CTAID.X ;  /* 0x00000000000679c3 */ /* 0x000e620000002500 */
[----:B------:R-:W2:Y:S07]  /*0030*/  LDCU.64 UR4, c[0x0][0x358] ;  /* 0x00006b00ff0477ac */ /* 0x000eae0008000a00 */
[----:B------:R-:W0:Y:S08]  /*0040*/  LDC R5, c[0x0][0x360] ;  /* 0x0000d800ff057b82 */ /* 0x000e300000000800 */
[----:B------:R-:W3:Y:S01]  /*0050*/  LDC.64 R2, c[0x0][0x380] ;  /* 0x0000e000ff027b82 */ /* 0x000ee20000000a00 */
[----:B-1----:R-:W-:Y:S01]  /*0060*/  I2FP.F32.U32 R7, UR6 ;  /* 0x0000000600077c45 */ /* 0x002fe20008201000 */
[----:B0-----:R-:W-:-:S04]  /*0070*/  IMAD R5, R5, UR6, R0 ;  /* 0x0000000605057c24 */ /* 0x001fc8000f8e0200 */
[----:B---3--:R-:W-:-:S05]  /*0080*/  IMAD.WIDE R2, R5, 0x4, R2 ;  /* 0x0000000405027825 */ /* 0x008fca00078e0202 */
[----:B--2---:R-:W-:Y:S01]  /*0090*/  STG.E desc[UR4][R2.64], R7 ;  /* 0x0000000702007986 */ /* 0x004fe2000c101904 */
[----:B------:R-:W-:Y:S05]  /*00a0*/  EXIT ;  /* 0x000000000000794d */ /* 0x000fea0003800000 */
.L_x_1:
        /* <DEDUP_REMOVED lines=13> */
.L_x_5:


//--------------------- .text._Z8kernel_aPf       --------------------------
	.section	.text._Z8kernel_aPf,"ax",@progbits
	.align	128
        .global         _Z8kernel_aPf
        .type           _Z8kernel_aPf,@function
        .size           _Z8kernel_aPf,(.L_x_6 - _Z8kernel_aPf)
        .other          _Z8kernel_aPf,@"STO_CUDA_ENTRY STV_DEFAULT"
_Z8kernel_aPf:
.text._Z8kernel_aPf:
[----:B------:R-:W-:Y:S01]  /*0000*/  LDC R1, c[0x0][0x37c] ;  /* 0x0000df00ff017b82 */ /* 0x000fe20000000800 */
[----:B------:R-:W0:Y:S07]  /*0010*/  S2R R0, SR_TID.X ;  /* 0x0000000000007919 */ /* 0x000e2e0000002100 */
[----:B------:R-:W0:Y:S01]  /*0020*/  S2UR UR6, SR_CTAID.X ;  /* 0x00000000000679c3 */ /* 0x000e220000002500 */
[----:B------:R-:W1:Y:S01]  /*0030*/  LDCU.64 UR4, c[0x0][0x358] ;  /* 0x00006b00ff0477ac */ /* 0x000e620008000a00 */
[----:B------:R-:W-:-:S06]  /*0040*/  HFMA2 R7, -RZ, RZ, 2.4375, 0 ;  /* 0x40e00000ff077431 */ /* 0x000fcc00000001ff */
[----:B------:R-:W0:Y:S08]  /*0050*/  LDC R5, c[0x0][0x360] ;  /* 0x0000d800ff057b82 */ /* 0x000e300000000800 */
[----:B------:R-:W2:Y:S01]  /*0060*/  LDC.64 R2, c[0x0][0x380] ;  /* 0x0000e000ff027b82 */ /* 0x000ea20000000a00 */
[----:B0-----:R-:W-:-:S04]  /*0070*/  IMAD R5, R5, UR6, R0 ;  /* 0x0000000605057c24 */ /* 0x001fc8000f8e0200 */
[----:B--2---:R-:W-:-:S05]  /*0080*/  IMAD.WIDE R2, R5, 0x4, R2 ;  /* 0x0000000405027825 */ /* 0x004fca00078e0202 */
[----:B-1----:R-:W-:Y:S01]  /*0090*/  STG.E desc[UR4][R2.64], R7 ;  /* 0x0000000702007986 */ /* 0x002fe2000c101904 */
[----:B------:R-:W-:Y:S05]  /*00a0*/  EXIT ;  /* 0x000000000000794d */ /* 0x000fea0003800000 */
.L_x_2:
        /* <DEDUP_REMOVED lines=13> */
.L_x_6:


//--------------------- .text._Z22incrementArrayOnDevicePfi --------------------------
	.section	.text._Z22incrementArrayOnDevicePfi,"ax",@progbits
	.align	128
        .global         _Z22incrementArrayOnDevicePfi
        .type           _Z22incrementArrayOnDevicePfi,@function
        .size           _Z22incrementArrayOnDevicePfi,(.L_x_7 - _Z22incrementArrayOnDevicePfi)
        .other          _Z22incrementArrayOnDevicePfi,@"STO_CUDA_ENTRY STV_DEFAULT"
_Z22incrementArrayOnDevicePfi:
.text._Z22incrementArrayOnDevicePfi:
[----:B------:R-:W-:Y:S01]  /*0000*/  LDC R1, c[0x0][0x37c] ;  /* 0x0000df00ff017b82 */ /* 0x000fe20000000800 */
[----:B------:R-:W0:Y:S07]  /*0010*/  S2R R0, SR_TID.X ;  /* 0x0000000000007919 */ /* 0x000e2e0000002100 */
[----:B------:R-:W0:Y:S01]  /*0020*/  S2UR UR4, SR_CTAID.X ;  /* 0x00000000000479c3 */ /* 0x000e220000002500 */
[----:B------:R-:W1:Y:S07]  /*0030*/  LDCU UR5, c[0x0][0x388] ;  /* 0x00007100ff0577ac */ /* 0x000e6e0008000800 */
[----:B------:R-:W0:Y:S02]  /*0040*/  LDC R5, c[0x0][0x360] ;  /* 0x0000d800ff057b82 */ /* 0x000e240000000800 */
[----:B0-----:R-:W-:-:S05]  /*0050*/  IMAD R5, R5, UR4, R0 ;  /* 0x0000000405057c24 */ /* 0x001fca000f8e0200 */
[----:B-1----:R-:W-:-:S13]  /*0060*/  ISETP.GE.AND P0, PT, R5, UR5, PT ;  /* 0x0000000505007c0c */ /* 0x002fda000bf06270 */
[----:B------:R-:W-:Y:S05]  /*0070*/  @P0 EXIT ;  /* 0x000000000000094d */ /* 0x000fea0003800000 */
[----:B------:R-:W0:Y:S01]  /*0080*/  LDC.64 R2, c[0x0][0x380] ;  /* 0x0000e000ff027b82 */ /* 0x000e220000000a00 */
[----:B------:R-:W1:Y:S01]  /*0090*/  LDCU.64 UR4, c[0x0][0x358] ;  /* 0x00006b00ff0477ac */ /* 0x000e620008000a00 */
[----:B0-----:R-:W-:-:S05]  /*00a0*/  IMAD.WIDE R2, R5, 0x4, R2 ;  /* 0x0000000405027825 */ /* 0x001fca00078e0202 */
[----:B-1----:R-:W2:Y:S02]  /*00b0*/  LDG.E R0, desc[UR4][R2.64] ;  /* 0x0000000402007981 */ /* 0x002ea4000c1e1900 */
[----:B--2---:R-:W-:-:S05]  /*00c0*/  FADD R5, R0, 1 ;  /* 0x3f80000000057421 */ /* 0x004fca0000000000 */
[----:B------:R-:W-:Y:S01]  /*00d0*/  STG.E desc[UR4][R2.64], R5 ;  /* 0x0000000502007986 */ /* 0x000fe2000c101904 */
[----:B------:R-:W-:Y:S05]  /*00e0*/  EXIT ;  /* 0x000000000000794d */ /* 0x000fea0003800000 */
.L_x_3:
        /* <DEDUP_REMOVED lines=9> */
.L_x_7:


//--------------------- .nv.shared.reserved.0     --------------------------
	.section	.nv.shared.reserved.0,"aw",@nobits
	.weak		__nv_reservedSMEM_offset_0_alias
	.size		__nv_reservedSMEM_offset_0_alias, 0, 64
	.other		__nv_reservedSMEM_offset_0_alias,@"STO_CUDA_RESERVED_SHARED STV_DEFAULT"
__nv_reservedSMEM_offset_0_alias:
	.zero		0
	.zero		64


//--------------------- .nv.constant0._Z8kernel_cPf --------------------------
	.section	.nv.constant0._Z8kernel_cPf,"a",@progbits
	.sectionflags	@""
	.align	4
.nv.constant0._Z8kernel_cPf:
	.zero		904


//--------------------- .nv.constant0._Z8kernel_bPf --------------------------
	.section	.nv.constant0._Z8kernel_bPf,"a",@progbits
	.sectionflags	@""
	.align	4
.nv.constant0._Z8kernel_bPf:
	.zero		904


//--------------------- .nv.constant0._Z8kernel_aPf --------------------------
	.section	.nv.constant0._Z8kernel_aPf,"a",@progbits
	.sectionflags	@""
	.align	4
.nv.constant0._Z8kernel_aPf:
	.zero		904


//--------------------- .nv.constant0._Z22incrementArrayOnDevicePfi --------------------------
	.section	.nv.constant0._Z22incrementArrayOnDevicePfi,"a",@progbits
	.sectionflags	@""
	.align	4
.nv.constant0._Z22incrementArrayOnDevicePfi:
	.zero		908


//--------------------- SYMBOLS --------------------------

	.type		.nv.reservedSmem.offset0,@object
	.size		.nv.reservedSmem.offset0,0x4
